	.headerflags	@"EF_CUDA_TEXMODE_UNIFIED EF_CUDA_64BIT_ADDRESS EF_CUDA_ACCELERATORS EF_CUDA_SM90 EF_CUDA_VIRTUAL_SM(EF_CUDA_SM90)"
	.elftype	@"ET_EXEC"


//--------------------- .nv.info                  --------------------------
	.section	.nv.info,"",@"SHT_CUDA_INFO"
	.align	4


	//----- nvinfo : EIATTR_REGCOUNT
	.align		4
        /*0000*/ 	.byte	0x04, 0x2f
        /*0002*/ 	.short	(.L_1 - .L_0)
	.align		4
.L_0:
        /*0004*/ 	.word	index@(triton_poi_fused_cat_4)
        /*0008*/ 	.word	0x00000013


	//----- nvinfo : EIATTR_MIN_STACK_SIZE
	.align		4
.L_1:
        /*000c*/ 	.byte	0x04, 0x12
        /*000e*/ 	.short	(.L_3 - .L_2)
	.align		4
.L_2:
        /*0010*/ 	.word	index@(triton_poi_fused_cat_4)
        /*0014*/ 	.word	0x00000000


	//----- nvinfo : EIATTR_FRAME_SIZE
	.align		4
.L_3:
        /*0018*/ 	.byte	0x04, 0x11
        /*001a*/ 	.short	(.L_5 - .L_4)
	.align		4
.L_4:
        /*001c*/ 	.word	index@(triton_poi_fused_cat_4)
        /*0020*/ 	.word	0x00000000


	//----- nvinfo : EIATTR_MIN_STACK_SIZE
	.align		4
.L_5:
        /*0024*/ 	.byte	0x04, 0x12
        /*0026*/ 	.short	(.L_7 - .L_6)
	.align		4
.L_6:
        /*0028*/ 	.word	index@(triton_poi_fused_cat_4)
        /*002c*/ 	.word	0x00000000
.L_7:


//--------------------- .nv.info.triton_poi_fused_cat_4 --------------------------
	.section	.nv.info.triton_poi_fused_cat_4,"",@"SHT_CUDA_INFO"
	.sectionflags	@""
	.align	4


	//----- nvinfo : EIATTR_CUDA_API_VERSION
	.align		4
        /*0000*/ 	.byte	0x04, 0x37
        /*0002*/ 	.short	(.L_9 - .L_8)
.L_8:
        /*0004*/ 	.word	0x0000007c


	//----- nvinfo : EIATTR_KPARAM_INFO
	.align		4
.L_9:
        /*0008*/ 	.byte	0x04, 0x17
        /*000a*/ 	.short	(.L_11 - .L_10)
.L_10:
        /*000c*/ 	.word	0x00000000
        /*0010*/ 	.short	0x0004
        /*0012*/ 	.short	0x0020
        /*0014*/ 	.byte	0x00, 0xf0, 0x11, 0x00


	//----- nvinfo : EIATTR_KPARAM_INFO
	.align		4
.L_11:
        /*0018*/ 	.byte	0x04, 0x17
        /*001a*/ 	.short	(.L_13 - .L_12)
.L_12:
        /*001c*/ 	.word	0x00000000
        /*0020*/ 	.short	0x0003
        /*0022*/ 	.short	0x0018
        /*0024*/ 	.byte	0x00, 0xf4, 0x21, 0x00


	//----- nvinfo : EIATTR_KPARAM_INFO
	.align		4
.L_13:
        /*0028*/ 	.byte	0x04, 0x17
        /*002a*/ 	.short	(.L_15 - .L_14)
.L_14:
        /*002c*/ 	.word	0x00000000
        /*0030*/ 	.short	0x0002
        /*0032*/ 	.short	0x0010
        /*0034*/ 	.byte	0x00, 0xf4, 0x21, 0x00


	//----- nvinfo : EIATTR_KPARAM_INFO
	.align		4
.L_15:
        /*0038*/ 	.byte	0x04, 0x17
        /*003a*/ 	.short	(.L_17 - .L_16)
.L_16:
        /*003c*/ 	.word	0x00000000
        /*0040*/ 	.short	0x0001
        /*0042*/ 	.short	0x0008
        /*0044*/ 	.byte	0x00, 0xf4, 0x21, 0x00


	//----- nvinfo : EIATTR_KPARAM_INFO
	.align		4
.L_17:
        /*0048*/ 	.byte	0x04, 0x17
        /*004a*/ 	.short	(.L_19 - .L_18)
.L_18:
        /*004c*/ 	.word	0x00000000
        /*0050*/ 	.short	0x0000
        /*0052*/ 	.short	0x0000
        /*0054*/ 	.byte	0x00, 0xf4, 0x21, 0x00


	//----- nvinfo : EIATTR_SPARSE_MMA_MASK
	.align		4
.L_19:
        /*0058*/ 	.byte	0x03, 0x50
        /*005a*/ 	.short	0x0000


	//----- nvinfo : EIATTR_MAXREG_COUNT
	.align		4
        /*005c*/ 	.byte	0x03, 0x1b
        /*005e*/ 	.short	0x00ff


	//----- nvinfo : EIATTR_EXIT_INSTR_OFFSETS
	.align		4
        /*0060*/ 	.byte	0x04, 0x1c
        /*0062*/ 	.short	(.L_21 - .L_20)


	//   ....[0]....
.L_20:
        /*0064*/ 	.word	0x00000370


	//----- nvinfo : EIATTR_REQNTID
	.align		4
.L_21:
        /*0068*/ 	.byte	0x04, 0x10
        /*006a*/ 	.short	(.L_23 - .L_22)
.L_22:
        /*006c*/ 	.word	0x00000100
        /*0070*/ 	.word	0x00000001
        /*0074*/ 	.word	0x00000001


	//----- nvinfo : EIATTR_CBANK_PARAM_SIZE
	.align		4
.L_23:
        /*0078*/ 	.byte	0x03, 0x19
        /*007a*/ 	.short	0x0024


	//----- nvinfo : EIATTR_PARAM_CBANK
	.align		4
        /*007c*/ 	.byte	0x04, 0x0a
        /*007e*/ 	.short	(.L_25 - .L_24)
	.align		4
.L_24:
        /*0080*/ 	.word	index@(.nv.constant0.triton_poi_fused_cat_4)
        /*0084*/ 	.short	0x0210
        /*0086*/ 	.short	0x0024


	//----- nvinfo : EIATTR_SW_WAR
	.align		4
.L_25:
        /*0088*/ 	.byte	0x04, 0x36
        /*008a*/ 	.short	(.L_27 - .L_26)
.L_26:
        /*008c*/ 	.word	0x00000008
.L_27:


//--------------------- .nv.callgraph             --------------------------
	.section	.nv.callgraph,"",@"SHT_CUDA_CALLGRAPH"
	.align	4
	.sectionentsize	8
	.align		4
        /*0000*/ 	.word	0x00000000
	.align		4
        /*0004*/ 	.word	0xffffffff
	.align		4
        /*0008*/ 	.word	0x00000000
	.align		4
        /*000c*/ 	.word	0xfffffffe
	.align		4
        /*0010*/ 	.word	0x00000000
	.align		4
        /*0014*/ 	.word	0xfffffffd
	.align		4
        /*0018*/ 	.word	0x00000000
	.align		4
        /*001c*/ 	.word	0xfffffffc


//--------------------- .text.triton_poi_fused_cat_4 --------------------------
	.section	.text.triton_poi_fused_cat_4,"ax",@progbits
	.align	128
        .global         triton_poi_fused_cat_4
        .type           triton_poi_fused_cat_4,@function
        .size           triton_poi_fused_cat_4,(.L_x_1 - triton_poi_fused_cat_4)
        .other          triton_poi_fused_cat_4,@"STO_CUDA_ENTRY STV_DEFAULT"
triton_poi_fused_cat_4:
.text.triton_poi_fused_cat_4:
[----:B------:R-:W-:Y:S01]  /*0000*/  LDC R1, c[0x0][0x28] ;  /* 0x00000a00ff017b82 */ /* 0x000fe20000000800 */
[----:B------:R-:W1:Y:S01]  /*0010*/  S2R R0, SR_TID.X ;  /* 0x0000000000007919 */ /* 0x000e620000002100 */
[----:B------:R-:W-:Y:S01]  /*0020*/  CS2R R14, SRZ ;  /* 0x00000000000e7805 */ /* 0x000fe2000001ff00 */
[----:B------:R-:W-:Y:S01]  /*0030*/  ULDC.64 UR4, c[0x0][0x208] ;  /* 0x0000820000047ab9 */ /* 0x000fe20000000a00 */
[----:B------:R-:W2:Y:S01]  /*0040*/  S2R R5, SR_CTAID.X ;  /* 0x0000000000057919 */ /* 0x000ea20000002500 */
[----:B-1----:R-:W-:Y:S01]  /*0050*/  IMAD.SHL.U32 R0, R0, 0x2, RZ ;  /* 0x0000000200007824 */ /* 0x002fe200078e00ff */
[----:B--2---:R-:W-:-:S04]  /*0060*/  SHF.R.S32.HI R3, RZ, 0x16, R5 ;  /* 0x00000016ff037819 */ /* 0x004fc80000011405 */
[----:B------:R-:W-:Y:S02]  /*0070*/  LOP3.LUT R0, R0, 0x1fe, RZ, 0xc0, !PT ;  /* 0x000001fe00007812 */ /* 0x000fe400078ec0ff */
[----:B------:R-:W-:-:S03]  /*0080*/  SGXT R3, R3, 0x1 ;  /* 0x000000010303781a */ /* 0x000fc60000000200 */
[----:B------:R-:W-:Y:S02]  /*0090*/  IMAD R0, R5, 0x200, R0 ;  /* 0x0000020005007824 */ /* 0x000fe400078e0200 */
[----:B------:R-:W1:Y:S03]  /*00a0*/  LDC.64 R4, c[0x0][0x220] ;  /* 0x00008800ff047b82 */ /* 0x000e660000000a00 */
[----:B------:R-:W-:Y:S02]  /*00b0*/  LEA.HI R6, R3, R0, RZ, 0xc ;  /* 0x0000000003067211 */ /* 0x000fe400078f60ff */
[----:B------:R-:W-:Y:S02]  /*00c0*/  SHF.R.S32.HI R7, RZ, 0x1f, R0 ;  /* 0x0000001fff077819 */ /* 0x000fe40000011400 */
[----:B------:R-:W-:Y:S01]  /*00d0*/  SHF.R.S32.HI R8, RZ, 0xc, R6 ;  /* 0x0000000cff087819 */ /* 0x000fe20000011406 */
[----:B------:R-:W2:Y:S01]  /*00e0*/  LDC.64 R2, c[0x0][0x218] ;  /* 0x00008600ff027b82 */ /* 0x000ea20000000a00 */
[----:B------:R-:W-:-:S02]  /*00f0*/  LOP3.LUT R11, R6, 0xfffff000, RZ, 0xc0, !PT ;  /* 0xfffff000060b7812 */ /* 0x000fc400078ec0ff */
[----:B------:R-:W-:Y:S02]  /*0100*/  LEA.HI R10, R8, R8, RZ, 0x6 ;  /* 0x00000008080a7211 */ /* 0x000fe400078f30ff */
[----:B------:R-:W-:Y:S01]  /*0110*/  LEA.HI R9, R7, R0, RZ, 0x12 ;  /* 0x0000000007097211 */ /* 0x000fe200078f90ff */
[----:B------:R-:W-:Y:S01]  /*0120*/  IMAD.IADD R11, R0, 0x1, -R11 ;  /* 0x00000001000b7824 */ /* 0x000fe200078e0a0b */
[----:B------:R-:W-:Y:S01]  /*0130*/  LOP3.LUT R13, R10, 0xffffffc0, RZ, 0xc0, !PT ;  /* 0xffffffc00a0d7812 */ /* 0x000fe200078ec0ff */
[----:B------:R-:W3:Y:S01]  /*0140*/  LDC.64 R6, c[0x0][0x210] ;  /* 0x00008400ff067b82 */ /* 0x000ee20000000a00 */
[----:B------:R-:W-:Y:S02]  /*0150*/  SHF.R.S32.HI R10, RZ, 0x12, R9 ;  /* 0x00000012ff0a7819 */ /* 0x000fe40000011409 */
[----:B------:R-:W-:Y:S01]  /*0160*/  LOP3.LUT R9, R9, 0xfffc0000, RZ, 0xc0, !PT ;  /* 0xfffc000009097812 */ /* 0x000fe200078ec0ff */
[----:B------:R-:W-:Y:S02]  /*0170*/  IMAD.IADD R13, R8, 0x1, -R13 ;  /* 0x00000001080d7824 */ /* 0x000fe400078e0a0d */
[----:B------:R-:W-:-:S02]  /*0180*/  IMAD R11, R10, 0x20000, R11 ;  /* 0x000200000a0b7824 */ /* 0x000fc400078e020b */
[C---:B------:R-:W-:Y:S01]  /*0190*/  VIADD R8, R13.reuse, 0xffffffe0 ;  /* 0xffffffe00d087836 */ /* 0x040fe20000000000 */
[C---:B------:R-:W-:Y:S01]  /*01a0*/  ISETP.GT.AND P1, PT, R13.reuse, 0x1f, PT ;  /* 0x0000001f0d00780c */ /* 0x040fe20003f24270 */
[----:B------:R-:W-:Y:S01]  /*01b0*/  IMAD.IADD R9, R0, 0x1, -R9 ;  /* 0x0000000100097824 */ /* 0x000fe200078e0a09 */
[----:B------:R-:W-:Y:S01]  /*01c0*/  ISETP.GE.AND P0, PT, R13, 0x20, PT ;  /* 0x000000200d00780c */ /* 0x000fe20003f06270 */
[C---:B------:R-:W-:Y:S01]  /*01d0*/  IMAD R11, R8.reuse, 0x1000, R11 ;  /* 0x00001000080b7824 */ /* 0x040fe200078e020b */
[----:B------:R-:W-:Y:S01]  /*01e0*/  CS2R R12, SRZ ;  /* 0x00000000000c7805 */ /* 0x000fe2000001ff00 */
[----:B-1----:R-:W-:-:S04]  /*01f0*/  IMAD.WIDE R4, R8, 0x4, R4 ;  /* 0x0000000408047825 */ /* 0x002fc800078e0204 */
[----:B--2---:R-:W-:-:S04]  /*0200*/  IMAD.WIDE R2, R11, 0x4, R2 ;  /* 0x000000040b027825 */ /* 0x004fc800078e0202 */
[----:B------:R-:W-:Y:S01]  /*0210*/  IMAD R9, R10, 0x20000, R9 ;  /* 0x000200000a097824 */ /* 0x000fe200078e0209 */
[----:B------:R1:W2:Y:S01]  /*0220*/  @P1 LDG.E.64 R12, desc[UR4][R2.64] ;  /* 0x00000004020c1981 */ /* 0x0002a2000c1e1b00 */
[----:B------:R-:W-:-:S03]  /*0230*/  CS2R R10, SRZ ;  /* 0x00000000000a7805 */ /* 0x000fc6000001ff00 */
[----:B------:R-:W4:Y:S04]  /*0240*/  @P1 LDG.E.EL R14, desc[UR4][R4.64] ;  /* 0x00000004040e1981 */ /* 0x000f28000c2e1900 */
[----:B------:R-:W5:Y:S01]  /*0250*/  @P1 LDG.E.EL R15, desc[UR4][R4.64] ;  /* 0x00000004040f1981 */ /* 0x000f62000c2e1900 */
[----:B---3--:R-:W-:Y:S02]  /*0260*/  IMAD.WIDE R6, R9, 0x4, R6 ;  /* 0x0000000409067825 */ /* 0x008fe400078e0206 */
[----:B------:R-:W1:Y:S03]  /*0270*/  LDC.64 R8, c[0x0][0x228] ;  /* 0x00008a00ff087b82 */ /* 0x000e660000000a00 */
[----:B------:R-:W3:Y:S01]  /*0280*/  @!P0 LDG.E.64 R10, desc[UR4][R6.64] ;  /* 0x00000004060a8981 */ /* 0x000ee2000c1e1b00 */
[----:B-1----:R-:W-:Y:S01]  /*0290*/  IMAD.WIDE R2, R0, 0x4, R8 ;  /* 0x0000000400027825 */ /* 0x002fe200078e0208 */
[----:B--2---:R-:W-:-:S02]  /*02a0*/  SEL R16, R13, RZ, P1 ;  /* 0x000000ff0d107207 */ /* 0x004fc40000800000 */
[----:B------:R-:W-:Y:S02]  /*02b0*/  SEL R12, R12, RZ, P1 ;  /* 0x000000ff0c0c7207 */ /* 0x000fe40000800000 */
[----:B----4-:R-:W-:Y:S02]  /*02c0*/  SEL R13, R14, RZ, P1 ;  /* 0x000000ff0e0d7207 */ /* 0x010fe40000800000 */
[----:B-----5:R-:W-:-:S03]  /*02d0*/  SEL R15, R15, RZ, P1 ;  /* 0x000000ff0f0f7207 */ /* 0x020fc60000800000 */
[C---:B------:R-:W-:Y:S01]  /*02e0*/  FADD R4, R12.reuse, R13 ;  /* 0x0000000d0c047221 */ /* 0x040fe20000000000 */
[----:B------:R-:W-:Y:S02]  /*02f0*/  FSETP.GEU.AND P1, PT, R12, -R13, PT ;  /* 0x8000000d0c00720b */ /* 0x000fe40003f2e000 */
[C---:B------:R-:W-:Y:S01]  /*0300*/  FSETP.GEU.AND P2, PT, R16.reuse, -R15, PT ;  /* 0x8000000f1000720b */ /* 0x040fe20003f4e000 */
[----:B------:R-:W-:Y:S01]  /*0310*/  FADD R15, R16, R15 ;  /* 0x0000000f100f7221 */ /* 0x000fe20000000000 */
[----:B---3--:R-:W-:Y:S02]  /*0320*/  SEL R10, R10, RZ, !P0 ;  /* 0x000000ff0a0a7207 */ /* 0x008fe40004000000 */
[----:B------:R-:W-:Y:S02]  /*0330*/  SEL R11, R11, RZ, !P0 ;  /* 0x000000ff0b0b7207 */ /* 0x000fe40004000000 */
[----:B------:R-:W-:Y:S02]  /*0340*/  @P0 FSEL R10, R4, RZ, P1 ;  /* 0x000000ff040a0208 */ /* 0x000fe40000800000 */
[----:B------:R-:W-:-:S05]  /*0350*/  @P0 FSEL R11, R15, RZ, P2 ;  /* 0x000000ff0f0b0208 */ /* 0x000fca0001000000 */
[----:B------:R-:W-:Y:S01]  /*0360*/  STG.E.64 desc[UR4][R2.64], R10 ;  /* 0x0000000a02007986 */ /* 0x000fe2000c101b04 */
[----:B------:R-:W-:Y:S05]  /*0370*/  EXIT ;  /* 0x000000000000794d */ /* 0x000fea0003800000 */
.L_x_0:
[----:B------:R-:W-:-:S00]  /*0380*/  BRA `(.L_x_0) ;  /* 0xfffffffc00fc7947 */ /* 0x000fc0000383ffff */
[----:B------:R-:W-:-:S00]  /*0390*/  NOP ;  /* 0x0000000000007918 */ /* 0x000fc00000000000 */
        /* <DEDUP_REMOVED lines=14> */
.L_x_1:


//--------------------- .nv.constant0.triton_poi_fused_cat_4 --------------------------
	.section	.nv.constant0.triton_poi_fused_cat_4,"a",@progbits
	.sectionflags	@""
	.align	4
.nv.constant0.triton_poi_fused_cat_4:
	.zero		564
